//
// Generated by NVIDIA NVVM Compiler
//
// Compiler Build ID: CL-36424714
// Cuda compilation tools, release 13.0, V13.0.88
// Based on NVVM 20.0.0
//

.version 9.0
.target sm_100
.address_size 64

	// .globl	_Z27transpose3D_revised_xyz2yzxPfS_jjjjjffj
// _ZZ27transpose3D_revised_xyz2yzxPfS_jjjjjffjE5block has been demoted

.visible .entry _Z27transpose3D_revised_xyz2yzxPfS_jjjjjffj(
	.param .u64 .ptr .align 1 _Z27transpose3D_revised_xyz2yzxPfS_jjjjjffj_param_0,
	.param .u64 .ptr .align 1 _Z27transpose3D_revised_xyz2yzxPfS_jjjjjffj_param_1,
	.param .u32 _Z27transpose3D_revised_xyz2yzxPfS_jjjjjffj_param_2,
	.param .u32 _Z27transpose3D_revised_xyz2yzxPfS_jjjjjffj_param_3,
	.param .u32 _Z27transpose3D_revised_xyz2yzxPfS_jjjjjffj_param_4,
	.param .u32 _Z27transpose3D_revised_xyz2yzxPfS_jjjjjffj_param_5,
	.param .u32 _Z27transpose3D_revised_xyz2yzxPfS_jjjjjffj_param_6,
	.param .f32 _Z27transpose3D_revised_xyz2yzxPfS_jjjjjffj_param_7,
	.param .f32 _Z27transpose3D_revised_xyz2yzxPfS_jjjjjffj_param_8,
	.param .u32 _Z27transpose3D_revised_xyz2yzxPfS_jjjjjffj_param_9
)
{
	.reg .pred 	%p<11>;
	.reg .b32 	%r<36>;
	.reg .b32 	%f<11>;
	.reg .b64 	%rd<9>;
	// demoted variable
	.shared .align 4 .b8 _ZZ27transpose3D_revised_xyz2yzxPfS_jjjjjffjE5block[1088];
	ld.param.u64 	%rd1, [_Z27transpose3D_revised_xyz2yzxPfS_jjjjjffj_param_0];
	ld.param.u64 	%rd2, [_Z27transpose3D_revised_xyz2yzxPfS_jjjjjffj_param_1];
	ld.param.u32 	%r10, [_Z27transpose3D_revised_xyz2yzxPfS_jjjjjffj_param_2];
	ld.param.u32 	%r11, [_Z27transpose3D_revised_xyz2yzxPfS_jjjjjffj_param_3];
	ld.param.u32 	%r12, [_Z27transpose3D_revised_xyz2yzxPfS_jjjjjffj_param_4];
	ld.param.u32 	%r13, [_Z27transpose3D_revised_xyz2yzxPfS_jjjjjffj_param_5];
	ld.param.u32 	%r14, [_Z27transpose3D_revised_xyz2yzxPfS_jjjjjffj_param_6];
	ld.param.f32 	%f1, [_Z27transpose3D_revised_xyz2yzxPfS_jjjjjffj_param_7];
	ld.param.f32 	%f2, [_Z27transpose3D_revised_xyz2yzxPfS_jjjjjffj_param_8];
	ld.param.u32 	%r15, [_Z27transpose3D_revised_xyz2yzxPfS_jjjjjffj_param_9];
	mov.u32 	%r16, %ctaid.x;
	cvt.rz.f32.u32 	%f3, %r16;
	mul.f32 	%f4, %f3, %f2;
	cvt.rmi.f32.f32 	%f5, %f4;
	cvt.rzi.u32.f32 	%r17, %f5;
	mul.lo.s32 	%r18, %r17, %r14;
	sub.s32 	%r19, %r16, %r18;
	mov.u32 	%r20, %ctaid.y;
	cvt.rz.f32.u32 	%f6, %r20;
	mul.f32 	%f7, %f6, %f1;
	cvt.rmi.f32.f32 	%f8, %f7;
	cvt.rzi.u32.f32 	%r21, %f8;
	mul.lo.s32 	%r22, %r21, %r13;
	sub.s32 	%r23, %r20, %r22;
	mad.lo.s32 	%r1, %r21, %r15, %r17;
	shl.b32 	%r2, %r19, 4;
	mov.u32 	%r3, %tid.x;
	add.s32 	%r4, %r2, %r3;
	shl.b32 	%r5, %r23, 4;
	mov.u32 	%r6, %tid.y;
	add.s32 	%r7, %r5, %r6;
	setp.ge.u32 	%p1, %r1, %r11;
	setp.ge.u32 	%p2, %r7, %r10;
	setp.ge.u32 	%p3, %r4, %r12;
	or.pred  	%p4, %p2, %p3;
	or.pred  	%p5, %p1, %p4;
	@%p5 bra 	$L__BB0_2;
	cvta.to.global.u64 	%rd3, %rd2;
	mad.lo.s32 	%r24, %r7, %r11, %r1;
	mad.lo.s32 	%r25, %r24, %r12, %r4;
	mul.wide.u32 	%rd4, %r25, 4;
	add.s64 	%rd5, %rd3, %rd4;
	ld.global.f32 	%f9, [%rd5];
	mov.u32 	%r26, _ZZ27transpose3D_revised_xyz2yzxPfS_jjjjjffjE5block;
	mad.lo.s32 	%r27, %r6, 68, %r26;
	shl.b32 	%r28, %r3, 2;
	add.s32 	%r29, %r27, %r28;
	st.shared.f32 	[%r29], %f9;
$L__BB0_2:
	setp.ge.u32 	%p6, %r1, %r11;
	bar.sync 	0;
	add.s32 	%r8, %r5, %r3;
	add.s32 	%r9, %r2, %r6;
	setp.ge.u32 	%p7, %r8, %r10;
	setp.ge.u32 	%p8, %r9, %r12;
	or.pred  	%p9, %p7, %p8;
	or.pred  	%p10, %p6, %p9;
	@%p10 bra 	$L__BB0_4;
	mad.lo.s32 	%r30, %r1, %r12, %r9;
	mad.lo.s32 	%r31, %r30, %r10, %r8;
	mov.u32 	%r32, _ZZ27transpose3D_revised_xyz2yzxPfS_jjjjjffjE5block;
	mad.lo.s32 	%r33, %r3, 68, %r32;
	shl.b32 	%r34, %r6, 2;
	add.s32 	%r35, %r33, %r34;
	ld.shared.f32 	%f10, [%r35];
	cvta.to.global.u64 	%rd6, %rd1;
	mul.wide.u32 	%rd7, %r31, 4;
	add.s64 	%rd8, %rd6, %rd7;
	st.global.f32 	[%rd8], %f10;
$L__BB0_4:
	ret;

}


// ===== COMPILED SASS (sm_100) =====

	.target	sm_100

	.elftype	@"ET_EXEC"


//--------------------- .note.nv.tkinfo           --------------------------
	.section	.note.nv.tkinfo,"",@"SHT_NOTE"
	.sectionflags	@"SHF_NOTE_NV_TKINFO"
	.tkinfo
        /*0018*/ 	.word	0x00000002
        /*0030*/ 	.string	""
        /*0030*/ 	.string	"ptxas"
        /*0030*/ 	.string	"Cuda compilation tools, release 13.0, V13.0.88"
        /*0030*/ 	.string	"Build cuda_13.0.r13.0/compiler.36424714_0"
        /*0030*/ 	.string	"-arch sm_100 -m 64 "



//--------------------- .note.nv.cuinfo           --------------------------
	.section	.note.nv.cuinfo,"",@"SHT_NOTE"
	.sectionflags	@"SHF_NOTE_NV_CUINFO"
        /*0018*/ 	.short	0x0002
        /*001a*/ 	.short	0x0064
        /*001c*/ 	.short	0x0082
	.zero		2


//--------------------- .nv.info                  --------------------------
	.section	.nv.info,"",@"SHT_CUDA_INFO"
	.align	4


	//----- nvinfo : EIATTR_REGCOUNT
	.align		4
        /*0000*/ 	.byte	0x04, 0x2f
        /*0002*/ 	.short	(.L_1 - .L_0)
	.align		4
.L_0:
        /*0004*/ 	.word	index@(_Z27transpose3D_revised_xyz2yzxPfS_jjjjjffj)
        /*0008*/ 	.word	0x00000012


	//----- nvinfo : EIATTR_FRAME_SIZE
	.align		4
.L_1:
        /*000c*/ 	.byte	0x04, 0x11
        /*000e*/ 	.short	(.L_3 - .L_2)
	.align		4
.L_2:
        /*0010*/ 	.word	index@(_Z27transpose3D_revised_xyz2yzxPfS_jjjjjffj)
        /*0014*/ 	.word	0x00000000


	//----- nvinfo : EIATTR_MIN_STACK_SIZE
	.align		4
.L_3:
        /*0018*/ 	.byte	0x04, 0x12
        /*001a*/ 	.short	(.L_5 - .L_4)
	.align		4
.L_4:
        /*001c*/ 	.word	index@(_Z27transpose3D_revised_xyz2yzxPfS_jjjjjffj)
        /*0020*/ 	.word	0x00000000
.L_5:


//--------------------- .nv.compat                --------------------------
	.section	.nv.compat,"",@"SHT_CUDA_COMPAT_INFO"
	.align	4
        /*0000*/ 	.byte	0x02, 0x09, 0x00, 0x00, 0x02, 0x02, 0x01, 0x00, 0x02, 0x05, 0x05, 0x00, 0x03, 0x07, 0x01, 0x01
        /*0010*/ 	.byte	0x02, 0x03, 0x00, 0x00, 0x02, 0x06, 0x01, 0x00, 0x04, 0x0b, 0x08, 0x00, 0x09, 0x00, 0x00, 0x00
        /*0020*/ 	.byte	0x00, 0x00, 0x00, 0x00


//--------------------- .nv.info._Z27transpose3D_revised_xyz2yzxPfS_jjjjjffj --------------------------
	.section	.nv.info._Z27transpose3D_revised_xyz2yzxPfS_jjjjjffj,"",@"SHT_CUDA_INFO"
	.sectionflags	@""
	.align	4


	//----- nvinfo : EIATTR_CUDA_API_VERSION
	.align		4
        /*0000*/ 	.byte	0x04, 0x37
        /*0002*/ 	.short	(.L_7 - .L_6)
.L_6:
        /*0004*/ 	.word	0x00000082


	//----- nvinfo : EIATTR_KPARAM_INFO
	.align		4
.L_7:
        /*0008*/ 	.byte	0x04, 0x17
        /*000a*/ 	.short	(.L_9 - .L_8)
.L_8:
        /*000c*/ 	.word	0x00000000
        /*0010*/ 	.short	0x0009
        /*0012*/ 	.short	0x002c
        /*0014*/ 	.byte	0x00, 0xf0, 0x11, 0x00


	//----- nvinfo : EIATTR_KPARAM_INFO
	.align		4
.L_9:
        /*0018*/ 	.byte	0x04, 0x17
        /*001a*/ 	.short	(.L_11 - .L_10)
.L_10:
        /*001c*/ 	.word	0x00000000
        /*0020*/ 	.short	0x0008
        /*0022*/ 	.short	0x0028
        /*0024*/ 	.byte	0x00, 0xf0, 0x11, 0x00


	//----- nvinfo : EIATTR_KPARAM_INFO
	.align		4
.L_11:
        /*0028*/ 	.byte	0x04, 0x17
        /*002a*/ 	.short	(.L_13 - .L_12)
.L_12:
        /*002c*/ 	.word	0x00000000
        /*0030*/ 	.short	0x0007
        /*0032*/ 	.short	0x0024
        /*0034*/ 	.byte	0x00, 0xf0, 0x11, 0x00


	//----- nvinfo : EIATTR_KPARAM_INFO
	.align		4
.L_13:
        /*0038*/ 	.byte	0x04, 0x17
        /*003a*/ 	.short	(.L_15 - .L_14)
.L_14:
        /*003c*/ 	.word	0x00000000
        /*0040*/ 	.short	0x0006
        /*0042*/ 	.short	0x0020
        /*0044*/ 	.byte	0x00, 0xf0, 0x11, 0x00


	//----- nvinfo : EIATTR_KPARAM_INFO
	.align		4
.L_15:
        /*0048*/ 	.byte	0x04, 0x17
        /*004a*/ 	.short	(.L_17 - .L_16)
.L_16:
        /*004c*/ 	.word	0x00000000
        /*0050*/ 	.short	0x0005
        /*0052*/ 	.short	0x001c
        /*0054*/ 	.byte	0x00, 0xf0, 0x11, 0x00


	//----- nvinfo : EIATTR_KPARAM_INFO
	.align		4
.L_17:
        /*0058*/ 	.byte	0x04, 0x17
        /*005a*/ 	.short	(.L_19 - .L_18)
.L_18:
        /*005c*/ 	.word	0x00000000
        /*0060*/ 	.short	0x0004
        /*0062*/ 	.short	0x0018
        /*0064*/ 	.byte	0x00, 0xf0, 0x11, 0x00


	//----- nvinfo : EIATTR_KPARAM_INFO
	.align		4
.L_19:
        /*0068*/ 	.byte	0x04, 0x17
        /*006a*/ 	.short	(.L_21 - .L_20)
.L_20:
        /*006c*/ 	.word	0x00000000
        /*0070*/ 	.short	0x0003
        /*0072*/ 	.short	0x0014
        /*0074*/ 	.byte	0x00, 0xf0, 0x11, 0x00


	//----- nvinfo : EIATTR_KPARAM_INFO
	.align		4
.L_21:
        /*0078*/ 	.byte	0x04, 0x17
        /*007a*/ 	.short	(.L_23 - .L_22)
.L_22:
        /*007c*/ 	.word	0x00000000
        /*0080*/ 	.short	0x0002
        /*0082*/ 	.short	0x0010
        /*0084*/ 	.byte	0x00, 0xf0, 0x11, 0x00


	//----- nvinfo : EIATTR_KPARAM_INFO
	.align		4
.L_23:
        /*0088*/ 	.byte	0x04, 0x17
        /*008a*/ 	.short	(.L_25 - .L_24)
.L_24:
        /*008c*/ 	.word	0x00000000
        /*0090*/ 	.short	0x0001
        /*0092*/ 	.short	0x0008
        /*0094*/ 	.byte	0x00, 0xf5, 0x21, 0x00


	//----- nvinfo : EIATTR_KPARAM_INFO
	.align		4
.L_25:
        /*0098*/ 	.byte	0x04, 0x17
        /*009a*/ 	.short	(.L_27 - .L_26)
.L_26:
        /*009c*/ 	.word	0x00000000
        /*00a0*/ 	.short	0x0000
        /*00a2*/ 	.short	0x0000
        /*00a4*/ 	.byte	0x00, 0xf5, 0x21, 0x00


	//----- nvinfo : EIATTR_SPARSE_MMA_MASK
	.align		4
.L_27:
        /*00a8*/ 	.byte	0x03, 0x50
        /*00aa*/ 	.short	0x0000


	//----- nvinfo : EIATTR_MAXREG_COUNT
	.align		4
        /*00ac*/ 	.byte	0x03, 0x1b
        /*00ae*/ 	.short	0x00ff


	//----- nvinfo : EIATTR_NUM_BARRIERS
	.align		4
        /*00b0*/ 	.byte	0x02, 0x4c
        /*00b2*/ 	.byte	0x01
	.zero		1


	//----- nvinfo : EIATTR_MERCURY_ISA_VERSION
	.align		4
        /*00b4*/ 	.byte	0x03, 0x5f
        /*00b6*/ 	.short	0x0101


	//----- nvinfo : EIATTR_VRC_CTA_INIT_COUNT
	.align		4
        /*00b8*/ 	.byte	0x02, 0x4a
	.zero		1
	.zero		1


	//----- nvinfo : EIATTR_EXIT_INSTR_OFFSETS
	.align		4
        /*00bc*/ 	.byte	0x04, 0x1c
        /*00be*/ 	.short	(.L_29 - .L_28)


	//   ....[0]....
.L_28:
        /*00c0*/ 	.word	0x000002b0


	//   ....[1]....
        /*00c4*/ 	.word	0x00000370


	//----- nvinfo : EIATTR_CBANK_PARAM_SIZE
	.align		4
.L_29:
        /*00c8*/ 	.byte	0x03, 0x19
        /*00ca*/ 	.short	0x0030


	//----- nvinfo : EIATTR_PARAM_CBANK
	.align		4
        /*00cc*/ 	.byte	0x04, 0x0a
        /*00ce*/ 	.short	(.L_31 - .L_30)
	.align		4
.L_30:
        /*00d0*/ 	.word	index@(.nv.constant0._Z27transpose3D_revised_xyz2yzxPfS_jjjjjffj)
        /*00d4*/ 	.short	0x0380
        /*00d6*/ 	.short	0x0030


	//----- nvinfo : EIATTR_SW_WAR
	.align		4
.L_31:
        /*00d8*/ 	.byte	0x04, 0x36
        /*00da*/ 	.short	(.L_33 - .L_32)
.L_32:
        /*00dc*/ 	.word	0x00000008
.L_33:


//--------------------- .nv.callgraph             --------------------------
	.section	.nv.callgraph,"",@"SHT_CUDA_CALLGRAPH"
	.align	4
	.sectionentsize	8
	.align		4
        /*0000*/ 	.word	0x00000000
	.align		4
        /*0004*/ 	.word	0xffffffff
	.align		4
        /*0008*/ 	.word	0x00000000
	.align		4
        /*000c*/ 	.word	0xfffffffe
	.align		4
        /*0010*/ 	.word	0x00000000
	.align		4
        /*0014*/ 	.word	0xfffffffd
	.align		4
        /*0018*/ 	.word	0x00000000
	.align		4
        /*001c*/ 	.word	0xfffffffc


//--------------------- .text._Z27transpose3D_revised_xyz2yzxPfS_jjjjjffj --------------------------
	.section	.text._Z27transpose3D_revised_xyz2yzxPfS_jjjjjffj,"ax",@progbits
	.align	128
        .global         _Z27transpose3D_revised_xyz2yzxPfS_jjjjjffj
        .type           _Z27transpose3D_revised_xyz2yzxPfS_jjjjjffj,@function
        .size           _Z27transpose3D_revised_xyz2yzxPfS_jjjjjffj,(.L_x_1 - _Z27transpose3D_revised_xyz2yzxPfS_jjjjjffj)
        .other          _Z27transpose3D_revised_xyz2yzxPfS_jjjjjffj,@"STO_CUDA_ENTRY STV_DEFAULT"
_Z27transpose3D_revised_xyz2yzxPfS_jjjjjffj:
.text._Z27transpose3D_revised_xyz2yzxPfS_jjjjjffj:
[----:B------:R-:W-:Y:S08]  /*0000*/  LDC R1, c[0x0][0x37c] ;  /* 0x0000df00ff017b82 */ /* 0x000ff00000000800 */
[----:B------:R-:W0:Y:S01]  /*0010*/  S2UR UR4, SR_CTAID.X ;  /* 0x00000000000479c3 */ /* 0x000e220000002500 */
[----:B------:R-:W1:Y:S07]  /*0020*/  S2R R0, SR_TID.X ;  /* 0x0000000000007919 */ /* 0x000e6e0000002100 */
[----:B------:R-:W2:Y:S08]  /*0030*/  LDC.64 R6, c[0x0][0x3a8] ;  /* 0x0000ea00ff067b82 */ /* 0x000eb00000000a00 */
[----:B------:R-:W3:Y:S08]  /*0040*/  S2UR UR5, SR_CTAID.Y ;  /* 0x00000000000579c3 */ /* 0x000ef00000002600 */
[----:B------:R-:W4:Y:S01]  /*0050*/  LDC.64 R12, c[0x0][0x3a0] ;  /* 0x0000e800ff0c7b82 */ /* 0x000f220000000a00 */
[----:B0-----:R-:W-:-:S05]  /*0060*/  I2FP.F32.U32.RZ R3, UR4 ;  /* 0x0000000400037c45 */ /* 0x001fca000820d000 */
[----:B--2---:R-:W-:Y:S02]  /*0070*/  FMUL R8, R3, R6 ;  /* 0x0000000603087220 */ /* 0x004fe40000400000 */
[----:B------:R-:W0:Y:S01]  /*0080*/  LDC.64 R4, c[0x0][0x390] ;  /* 0x0000e400ff047b82 */ /* 0x000e220000000a00 */
[----:B------:R-:W2:Y:S03]  /*0090*/  S2R R6, SR_TID.Y ;  /* 0x0000000000067919 */ /* 0x000ea60000002200 */
[----:B------:R-:W5:Y:S01]  /*00a0*/  F2I.U32.FLOOR.NTZ R8, R8 ;  /* 0x0000000800087305 */ /* 0x000f620000207000 */
[----:B---3--:R-:W-:-:S05]  /*00b0*/  I2FP.F32.U32.RZ R2, UR5 ;  /* 0x0000000500027c45 */ /* 0x008fca000820d000 */
[----:B----4-:R-:W-:Y:S02]  /*00c0*/  FMUL R10, R2, R13 ;  /* 0x0000000d020a7220 */ /* 0x010fe40000400000 */
[----:B------:R-:W3:Y:S01]  /*00d0*/  LDC.64 R2, c[0x0][0x398] ;  /* 0x0000e600ff027b82 */ /* 0x000ee20000000a00 */
[----:B-----5:R-:W-:-:S03]  /*00e0*/  IADD3 R9, PT, PT, -R8, RZ, RZ ;  /* 0x000000ff08097210 */ /* 0x020fc60007ffe1ff */
[----:B------:R-:W4:Y:S02]  /*00f0*/  F2I.U32.FLOOR.NTZ R10, R10 ;  /* 0x0000000a000a7305 */ /* 0x000f240000207000 */
[----:B------:R-:W-:-:S05]  /*0100*/  IMAD R9, R9, R12, UR4 ;  /* 0x0000000409097e24 */ /* 0x000fca000f8e020c */
[----:B-1----:R-:W-:Y:S01]  /*0110*/  LEA R13, R9, R0, 0x4 ;  /* 0x00000000090d7211 */ /* 0x002fe200078e20ff */
[----:B----4-:R-:W-:Y:S02]  /*0120*/  IMAD.MOV R14, RZ, RZ, -R10 ;  /* 0x000000ffff0e7224 */ /* 0x010fe400078e0a0a */
[----:B------:R-:W-:Y:S02]  /*0130*/  IMAD R8, R10, R7, R8 ;  /* 0x000000070a087224 */ /* 0x000fe400078e0208 */
[----:B---3--:R-:W-:Y:S01]  /*0140*/  IMAD R3, R14, R3, UR5 ;  /* 0x000000050e037e24 */ /* 0x008fe2000f8e0203 */
[----:B------:R-:W-:Y:S01]  /*0150*/  ISETP.GE.U32.AND P0, PT, R13, R2, PT ;  /* 0x000000020d00720c */ /* 0x000fe20003f06070 */
[----:B------:R-:W1:Y:S02]  /*0160*/  LDCU.64 UR4, c[0x0][0x358] ;  /* 0x00006b00ff0477ac */ /* 0x000e640008000a00 */
[----:B--2---:R-:W-:-:S05]  /*0170*/  IMAD R15, R3, 0x10, R6 ;  /* 0x00000010030f7824 */ /* 0x004fca00078e0206 */
[----:B0-----:R-:W-:-:S04]  /*0180*/  ISETP.GE.U32.OR P0, PT, R15, R4, P0 ;  /* 0x000000040f00720c */ /* 0x001fc80000706470 */
[----:B------:R-:W-:-:S13]  /*0190*/  ISETP.GE.U32.OR P0, PT, R8, R5, P0 ;  /* 0x000000050800720c */ /* 0x000fda0000706470 */
[----:B------:R-:W0:Y:S01]  /*01a0*/  @!P0 LDC.64 R10, c[0x0][0x388] ;  /* 0x0000e200ff0a8b82 */ /* 0x000e220000000a00 */
[----:B------:R-:W-:-:S04]  /*01b0*/  @!P0 IMAD R15, R15, R5, R8 ;  /* 0x000000050f0f8224 */ /* 0x000fc800078e0208 */
[----:B------:R-:W-:-:S04]  /*01c0*/  @!P0 IMAD R15, R15, R2, R13 ;  /* 0x000000020f0f8224 */ /* 0x000fc800078e020d */
[----:B0-----:R-:W-:-:S06]  /*01d0*/  @!P0 IMAD.WIDE.U32 R10, R15, 0x4, R10 ;  /* 0x000000040f0a8825 */ /* 0x001fcc00078e000a */
[----:B-1----:R-:W2:Y:S01]  /*01e0*/  @!P0 LDG.E R10, desc[UR4][R10.64] ;  /* 0x000000040a0a8981 */ /* 0x002ea2000c1e1900 */
[----:B------:R-:W-:Y:S01]  /*01f0*/  @!P0 MOV R7, 0x400 ;  /* 0x0000040000078802 */ /* 0x000fe20000000f00 */
[----:B------:R-:W-:Y:S01]  /*0200*/  IMAD R3, R3, 0x10, R0 ;  /* 0x0000001003037824 */ /* 0x000fe200078e0200 */
[----:B------:R-:W-:Y:S01]  /*0210*/  LEA R9, R9, R6, 0x4 ;  /* 0x0000000609097211 */ /* 0x000fe200078e20ff */
[----:B------:R-:W0:Y:S03]  /*0220*/  @!P0 S2R R12, SR_CgaCtaId ;  /* 0x00000000000c8919 */ /* 0x000e260000008800 */
[----:B------:R-:W-:-:S04]  /*0230*/  ISETP.GE.U32.AND P1, PT, R9, R2, PT ;  /* 0x000000020900720c */ /* 0x000fc80003f26070 */
[----:B------:R-:W-:-:S04]  /*0240*/  ISETP.GE.U32.OR P1, PT, R3, R4, P1 ;  /* 0x000000040300720c */ /* 0x000fc80000f26470 */
[----:B------:R-:W-:Y:S02]  /*0250*/  ISETP.GE.U32.OR P1, PT, R8, R5, P1 ;  /* 0x000000050800720c */ /* 0x000fe40000f26470 */
[----:B0-----:R-:W-:-:S05]  /*0260*/  @!P0 LEA R7, R12, R7, 0x18 ;  /* 0x000000070c078211 */ /* 0x001fca00078ec0ff */
[----:B------:R-:W-:-:S05]  /*0270*/  @!P0 IMAD R7, R6, 0x44, R7 ;  /* 0x0000004406078824 */ /* 0x000fca00078e0207 */
[----:B------:R-:W-:-:S05]  /*0280*/  @!P0 LEA R7, R0, R7, 0x2 ;  /* 0x0000000700078211 */ /* 0x000fca00078e10ff */
[----:B--2---:R0:W-:Y:S01]  /*0290*/  @!P0 STS [R7], R10 ;  /* 0x0000000a07008388 */ /* 0x0041e20000000800 */
[----:B------:R-:W-:Y:S06]  /*02a0*/  BAR.SYNC.DEFER_BLOCKING 0x0 ;  /* 0x0000000000007b1d */ /* 0x000fec0000010000 */
[----:B------:R-:W-:Y:S05]  /*02b0*/  @P1 EXIT ;  /* 0x000000000000194d */ /* 0x000fea0003800000 */
[----:B0-----:R-:W0:Y:S01]  /*02c0*/  S2R R10, SR_CgaCtaId ;  /* 0x00000000000a7919 */ /* 0x001e220000008800 */
[----:B------:R-:W-:Y:S01]  /*02d0*/  MOV R5, 0x400 ;  /* 0x0000040000057802 */ /* 0x000fe20000000f00 */
[----:B------:R-:W-:-:S04]  /*02e0*/  IMAD R2, R8, R2, R9 ;  /* 0x0000000208027224 */ /* 0x000fc800078e0209 */
[----:B------:R-:W-:Y:S01]  /*02f0*/  IMAD R3, R2, R4, R3 ;  /* 0x0000000402037224 */ /* 0x000fe200078e0203 */
[----:B0-----:R-:W-:-:S05]  /*0300*/  LEA R5, R10, R5, 0x18 ;  /* 0x000000050a057211 */ /* 0x001fca00078ec0ff */
[----:B------:R-:W-:-:S05]  /*0310*/  IMAD R5, R0, 0x44, R5 ;  /* 0x0000004400057824 */ /* 0x000fca00078e0205 */
[----:B------:R-:W-:Y:S02]  /*0320*/  LEA R5, R6, R5, 0x2 ;  /* 0x0000000506057211 */ /* 0x000fe400078e10ff */
[----:B------:R-:W0:Y:S04]  /*0330*/  LDC.64 R6, c[0x0][0x380] ;  /* 0x0000e000ff067b82 */ /* 0x000e280000000a00 */
[----:B------:R-:W1:Y:S01]  /*0340*/  LDS R5, [R5] ;  /* 0x0000000005057984 */ /* 0x000e620000000800 */
[----:B0-----:R-:W-:-:S05]  /*0350*/  IMAD.WIDE.U32 R2, R3, 0x4, R6 ;  /* 0x0000000403027825 */ /* 0x001fca00078e0006 */
[----:B-1----:R-:W-:Y:S01]  /*0360*/  STG.E desc[UR4][R2.64], R5 ;  /* 0x0000000502007986 */ /* 0x002fe2000c101904 */
[----:B------:R-:W-:Y:S05]  /*0370*/  EXIT ;  /* 0x000000000000794d */ /* 0x000fea0003800000 */
.L_x_0:
[----:B------:R-:W-:-:S00]  /*0380*/  BRA `(.L_x_0) ;  /* 0xfffffffc00fc7947 */ /* 0x000fc0000383ffff */
[----:B------:R-:W-:-:S00]  /*0390*/  NOP ;  /* 0x0000000000007918 */ /* 0x000fc00000000000 */
        /* <DEDUP_REMOVED lines=14> */
.L_x_1:


//--------------------- .nv.shared._Z27transpose3D_revised_xyz2yzxPfS_jjjjjffj --------------------------
	.section	.nv.shared._Z27transpose3D_revised_xyz2yzxPfS_jjjjjffj,"aw",@nobits
	.sectionflags	@""
	.align	4
.nv.shared._Z27transpose3D_revised_xyz2yzxPfS_jjjjjffj:
	.zero		2112


//--------------------- .nv.shared.reserved.0     --------------------------
	.section	.nv.shared.reserved.0,"aw",@nobits
	.weak		__nv_reservedSMEM_offset_0_alias
	.size		__nv_reservedSMEM_offset_0_alias, 0, 64
	.other		__nv_reservedSMEM_offset_0_alias,@"STO_CUDA_RESERVED_SHARED STV_DEFAULT"
__nv_reservedSMEM_offset_0_alias:
	.zero		0
	.zero		64


//--------------------- .nv.constant0._Z27transpose3D_revised_xyz2yzxPfS_jjjjjffj --------------------------
	.section	.nv.constant0._Z27transpose3D_revised_xyz2yzxPfS_jjjjjffj,"a",@progbits
	.sectionflags	@""
	.align	4
.nv.constant0._Z27transpose3D_revised_xyz2yzxPfS_jjjjjffj:
	.zero		944


//--------------------- SYMBOLS --------------------------

	.type		.nv.reservedSmem.offset0,@object
	.size		.nv.reservedSmem.offset0,0x4
	.type		.nv.reservedSmem.cap,@object
	.size		.nv.reservedSmem.cap,0x4
